	.headerflags	@"EF_CUDA_TEXMODE_UNIFIED EF_CUDA_64BIT_ADDRESS EF_CUDA_ACCELERATORS EF_CUDA_SM90 EF_CUDA_VIRTUAL_SM(EF_CUDA_SM90)"
	.elftype	@"ET_EXEC"


//--------------------- .nv.info                  --------------------------
	.section	.nv.info,"",@"SHT_CUDA_INFO"
	.align	4


	//----- nvinfo : EIATTR_REGCOUNT
	.align		4
        /*0000*/ 	.byte	0x04, 0x2f
        /*0002*/ 	.short	(.L_1 - .L_0)
	.align		4
.L_0:
        /*0004*/ 	.word	index@(triton_poi_fused_leaky_relu_27)
        /*0008*/ 	.word	0x0000000e


	//----- nvinfo : EIATTR_MIN_STACK_SIZE
	.align		4
.L_1:
        /*000c*/ 	.byte	0x04, 0x12
        /*000e*/ 	.short	(.L_3 - .L_2)
	.align		4
.L_2:
        /*0010*/ 	.word	index@(triton_poi_fused_leaky_relu_27)
        /*0014*/ 	.word	0x00000000


	//----- nvinfo : EIATTR_FRAME_SIZE
	.align		4
.L_3:
        /*0018*/ 	.byte	0x04, 0x11
        /*001a*/ 	.short	(.L_5 - .L_4)
	.align		4
.L_4:
        /*001c*/ 	.word	index@(triton_poi_fused_leaky_relu_27)
        /*0020*/ 	.word	0x00000000


	//----- nvinfo : EIATTR_MIN_STACK_SIZE
	.align		4
.L_5:
        /*0024*/ 	.byte	0x04, 0x12
        /*0026*/ 	.short	(.L_7 - .L_6)
	.align		4
.L_6:
        /*0028*/ 	.word	index@(triton_poi_fused_leaky_relu_27)
        /*002c*/ 	.word	0x00000000
.L_7:


//--------------------- .nv.info.triton_poi_fused_leaky_relu_27 --------------------------
	.section	.nv.info.triton_poi_fused_leaky_relu_27,"",@"SHT_CUDA_INFO"
	.sectionflags	@""
	.align	4


	//----- nvinfo : EIATTR_CUDA_API_VERSION
	.align		4
        /*0000*/ 	.byte	0x04, 0x37
        /*0002*/ 	.short	(.L_9 - .L_8)
.L_8:
        /*0004*/ 	.word	0x0000007c


	//----- nvinfo : EIATTR_KPARAM_INFO
	.align		4
.L_9:
        /*0008*/ 	.byte	0x04, 0x17
        /*000a*/ 	.short	(.L_11 - .L_10)
.L_10:
        /*000c*/ 	.word	0x00000000
        /*0010*/ 	.short	0x0001
        /*0012*/ 	.short	0x0008
        /*0014*/ 	.byte	0x00, 0xf0, 0x11, 0x00


	//----- nvinfo : EIATTR_KPARAM_INFO
	.align		4
.L_11:
        /*0018*/ 	.byte	0x04, 0x17
        /*001a*/ 	.short	(.L_13 - .L_12)
.L_12:
        /*001c*/ 	.word	0x00000000
        /*0020*/ 	.short	0x0000
        /*0022*/ 	.short	0x0000
        /*0024*/ 	.byte	0x00, 0xf4, 0x21, 0x00


	//----- nvinfo : EIATTR_SPARSE_MMA_MASK
	.align		4
.L_13:
        /*0028*/ 	.byte	0x03, 0x50
        /*002a*/ 	.short	0x0000


	//----- nvinfo : EIATTR_MAXREG_COUNT
	.align		4
        /*002c*/ 	.byte	0x03, 0x1b
        /*002e*/ 	.short	0x00ff


	//----- nvinfo : EIATTR_EXIT_INSTR_OFFSETS
	.align		4
        /*0030*/ 	.byte	0x04, 0x1c
        /*0032*/ 	.short	(.L_15 - .L_14)


	//   ....[0]....
.L_14:
        /*0034*/ 	.word	0x000001d0


	//----- nvinfo : EIATTR_REQNTID
	.align		4
.L_15:
        /*0038*/ 	.byte	0x04, 0x10
        /*003a*/ 	.short	(.L_17 - .L_16)
.L_16:
        /*003c*/ 	.word	0x00000080
        /*0040*/ 	.word	0x00000001
        /*0044*/ 	.word	0x00000001


	//----- nvinfo : EIATTR_CBANK_PARAM_SIZE
	.align		4
.L_17:
        /*0048*/ 	.byte	0x03, 0x19
        /*004a*/ 	.short	0x000c


	//----- nvinfo : EIATTR_PARAM_CBANK
	.align		4
        /*004c*/ 	.byte	0x04, 0x0a
        /*004e*/ 	.short	(.L_19 - .L_18)
	.align		4
.L_18:
        /*0050*/ 	.word	index@(.nv.constant0.triton_poi_fused_leaky_relu_27)
        /*0054*/ 	.short	0x0210
        /*0056*/ 	.short	0x000c


	//----- nvinfo : EIATTR_SW_WAR
	.align		4
.L_19:
        /*0058*/ 	.byte	0x04, 0x36
        /*005a*/ 	.short	(.L_21 - .L_20)
.L_20:
        /*005c*/ 	.word	0x00000008
.L_21:


//--------------------- .nv.callgraph             --------------------------
	.section	.nv.callgraph,"",@"SHT_CUDA_CALLGRAPH"
	.align	4
	.sectionentsize	8
	.align		4
        /*0000*/ 	.word	0x00000000
	.align		4
        /*0004*/ 	.word	0xffffffff
	.align		4
        /*0008*/ 	.word	0x00000000
	.align		4
        /*000c*/ 	.word	0xfffffffe
	.align		4
        /*0010*/ 	.word	0x00000000
	.align		4
        /*0014*/ 	.word	0xfffffffd
	.align		4
        /*0018*/ 	.word	0x00000000
	.align		4
        /*001c*/ 	.word	0xfffffffc


//--------------------- .text.triton_poi_fused_leaky_relu_27 --------------------------
	.section	.text.triton_poi_fused_leaky_relu_27,"ax",@progbits
	.align	128
        .global         triton_poi_fused_leaky_relu_27
        .type           triton_poi_fused_leaky_relu_27,@function
        .size           triton_poi_fused_leaky_relu_27,(.L_x_1 - triton_poi_fused_leaky_relu_27)
        .other          triton_poi_fused_leaky_relu_27,@"STO_CUDA_ENTRY STV_DEFAULT"
triton_poi_fused_leaky_relu_27:
.text.triton_poi_fused_leaky_relu_27:
[----:B------:R-:W-:Y:S01]  /*0000*/  LDC R1, c[0x0][0x28] ;  /* 0x00000a00ff017b82 */ /* 0x000fe20000000800 */
[----:B------:R-:W1:Y:S07]  /*0010*/  S2R R0, SR_TID.X ;  /* 0x0000000000007919 */ /* 0x000e6e0000002100 */
[----:B------:R-:W2:Y:S01]  /*0020*/  LDC.64 R2, c[0x0][0x210] ;  /* 0x00008400ff027b82 */ /* 0x000ea20000000a00 */
[----:B------:R-:W-:Y:S01]  /*0030*/  ULDC.64 UR4, c[0x0][0x208] ;  /* 0x0000820000047ab9 */ /* 0x000fe20000000a00 */
[----:B------:R-:W3:Y:S01]  /*0040*/  S2R R5, SR_CTAID.X ;  /* 0x0000000000057919 */ /* 0x000ee20000002500 */
[----:B-1----:R-:W-:-:S04]  /*0050*/  SHF.L.U32 R0, R0, 0x2, RZ ;  /* 0x0000000200007819 */ /* 0x002fc800000006ff */
[----:B------:R-:W-:-:S04]  /*0060*/  LOP3.LUT R0, R0, 0x1fc, RZ, 0xc0, !PT ;  /* 0x000001fc00007812 */ /* 0x000fc800078ec0ff */
[----:B---3--:R-:W-:-:S05]  /*0070*/  LEA R5, R5, R0, 0xa ;  /* 0x0000000005057211 */ /* 0x008fca00078e50ff */
[----:B--2---:R-:W-:-:S05]  /*0080*/  IMAD.WIDE R2, R5, 0x4, R2 ;  /* 0x0000000405027825 */ /* 0x004fca00078e0202 */
[----:B------:R-:W2:Y:S04]  /*0090*/  LDG.E.128 R4, desc[UR4][R2.64] ;  /* 0x0000000402047981 */ /* 0x000ea8000c1e1d00 */
[----:B------:R-:W3:Y:S01]  /*00a0*/  LDG.E.128 R8, desc[UR4][R2.64+0x800] ;  /* 0x0008000402087981 */ /* 0x000ee2000c1e1d00 */
[----:B--2---:R-:W-:Y:S02]  /*00b0*/  FSETP.GT.AND P6, PT, R4, RZ, PT ;  /* 0x000000ff0400720b */ /* 0x004fe40003fc4000 */
[----:B------:R-:W-:Y:S02]  /*00c0*/  FSETP.GT.AND P5, PT, R5, RZ, PT ;  /* 0x000000ff0500720b */ /* 0x000fe40003fa4000 */
[----:B------:R-:W-:Y:S02]  /*00d0*/  FSETP.GT.AND P4, PT, R6, RZ, PT ;  /* 0x000000ff0600720b */ /* 0x000fe40003f84000 */
[----:B------:R-:W-:-:S02]  /*00e0*/  FSETP.GT.AND P3, PT, R7, RZ, PT ;  /* 0x000000ff0700720b */ /* 0x000fc40003f64000 */
[----:B---3--:R-:W-:Y:S02]  /*00f0*/  FSETP.GT.AND P2, PT, R8, RZ, PT ;  /* 0x000000ff0800720b */ /* 0x008fe40003f44000 */
[----:B------:R-:W-:Y:S02]  /*0100*/  FSETP.GT.AND P1, PT, R9, RZ, PT ;  /* 0x000000ff0900720b */ /* 0x000fe40003f24000 */
[----:B------:R-:W-:Y:S01]  /*0110*/  FSETP.GT.AND P0, PT, R10, RZ, PT ;  /* 0x000000ff0a00720b */ /* 0x000fe20003f04000 */
[----:B------:R-:W-:Y:S01]  /*0120*/  @!P6 FMUL R4, R4, 0.20000000298023223877 ;  /* 0x3e4ccccd0404e820 */ /* 0x000fe20000400000 */
[----:B------:R-:W-:Y:S01]  /*0130*/  FSETP.GT.AND P6, PT, R11, RZ, PT ;  /* 0x000000ff0b00720b */ /* 0x000fe20003fc4000 */
[----:B------:R-:W-:Y:S02]  /*0140*/  @!P5 FMUL R5, R5, 0.20000000298023223877 ;  /* 0x3e4ccccd0505d820 */ /* 0x000fe40000400000 */
[----:B------:R-:W-:Y:S02]  /*0150*/  @!P4 FMUL R6, R6, 0.20000000298023223877 ;  /* 0x3e4ccccd0606c820 */ /* 0x000fe40000400000 */
[----:B------:R-:W-:-:S02]  /*0160*/  @!P3 FMUL R7, R7, 0.20000000298023223877 ;  /* 0x3e4ccccd0707b820 */ /* 0x000fc40000400000 */
[----:B------:R-:W-:Y:S02]  /*0170*/  @!P2 FMUL R8, R8, 0.20000000298023223877 ;  /* 0x3e4ccccd0808a820 */ /* 0x000fe40000400000 */
[----:B------:R-:W-:Y:S01]  /*0180*/  @!P1 FMUL R9, R9, 0.20000000298023223877 ;  /* 0x3e4ccccd09099820 */ /* 0x000fe20000400000 */
[----:B------:R-:W-:Y:S01]  /*0190*/  STG.E.128 desc[UR4][R2.64], R4 ;  /* 0x0000000402007986 */ /* 0x000fe2000c101d04 */
[----:B------:R-:W-:Y:S02]  /*01a0*/  @!P0 FMUL R10, R10, 0.20000000298023223877 ;  /* 0x3e4ccccd0a0a8820 */ /* 0x000fe40000400000 */
[----:B------:R-:W-:-:S05]  /*01b0*/  @!P6 FMUL R11, R11, 0.20000000298023223877 ;  /* 0x3e4ccccd0b0be820 */ /* 0x000fca0000400000 */
[----:B------:R-:W-:Y:S01]  /*01c0*/  STG.E.128 desc[UR4][R2.64+0x800], R8 ;  /* 0x0008000802007986 */ /* 0x000fe2000c101d04 */
[----:B------:R-:W-:Y:S05]  /*01d0*/  EXIT ;  /* 0x000000000000794d */ /* 0x000fea0003800000 */
.L_x_0:
[----:B------:R-:W-:-:S00]  /*01e0*/  BRA `(.L_x_0) ;  /* 0xfffffffc00fc7947 */ /* 0x000fc0000383ffff */
[----:B------:R-:W-:-:S00]  /*01f0*/  NOP ;  /* 0x0000000000007918 */ /* 0x000fc00000000000 */
        /* <DEDUP_REMOVED lines=8> */
.L_x_1:


//--------------------- .nv.constant0.triton_poi_fused_leaky_relu_27 --------------------------
	.section	.nv.constant0.triton_poi_fused_leaky_relu_27,"a",@progbits
	.sectionflags	@""
	.align	4
.nv.constant0.triton_poi_fused_leaky_relu_27:
	.zero		540
